	.headerflags	@"EF_CUDA_TEXMODE_UNIFIED EF_CUDA_64BIT_ADDRESS EF_CUDA_ACCELERATORS EF_CUDA_SM90 EF_CUDA_VIRTUAL_SM(EF_CUDA_SM90)"
	.elftype	@"ET_EXEC"


//--------------------- .nv.info                  --------------------------
	.section	.nv.info,"",@"SHT_CUDA_INFO"
	.align	4


	//----- nvinfo : EIATTR_REGCOUNT
	.align		4
        /*0000*/ 	.byte	0x04, 0x2f
        /*0002*/ 	.short	(.L_1 - .L_0)
	.align		4
.L_0:
        /*0004*/ 	.word	index@(triton_poi_fused_avg_pool2d_17)
        /*0008*/ 	.word	0x00000010


	//----- nvinfo : EIATTR_MIN_STACK_SIZE
	.align		4
.L_1:
        /*000c*/ 	.byte	0x04, 0x12
        /*000e*/ 	.short	(.L_3 - .L_2)
	.align		4
.L_2:
        /*0010*/ 	.word	index@(triton_poi_fused_avg_pool2d_17)
        /*0014*/ 	.word	0x00000000


	//----- nvinfo : EIATTR_FRAME_SIZE
	.align		4
.L_3:
        /*0018*/ 	.byte	0x04, 0x11
        /*001a*/ 	.short	(.L_5 - .L_4)
	.align		4
.L_4:
        /*001c*/ 	.word	index@(triton_poi_fused_avg_pool2d_17)
        /*0020*/ 	.word	0x00000000


	//----- nvinfo : EIATTR_MIN_STACK_SIZE
	.align		4
.L_5:
        /*0024*/ 	.byte	0x04, 0x12
        /*0026*/ 	.short	(.L_7 - .L_6)
	.align		4
.L_6:
        /*0028*/ 	.word	index@(triton_poi_fused_avg_pool2d_17)
        /*002c*/ 	.word	0x00000000
.L_7:


//--------------------- .nv.info.triton_poi_fused_avg_pool2d_17 --------------------------
	.section	.nv.info.triton_poi_fused_avg_pool2d_17,"",@"SHT_CUDA_INFO"
	.sectionflags	@""
	.align	4


	//----- nvinfo : EIATTR_CUDA_API_VERSION
	.align		4
        /*0000*/ 	.byte	0x04, 0x37
        /*0002*/ 	.short	(.L_9 - .L_8)
.L_8:
        /*0004*/ 	.word	0x0000007c


	//----- nvinfo : EIATTR_KPARAM_INFO
	.align		4
.L_9:
        /*0008*/ 	.byte	0x04, 0x17
        /*000a*/ 	.short	(.L_11 - .L_10)
.L_10:
        /*000c*/ 	.word	0x00000000
        /*0010*/ 	.short	0x0002
        /*0012*/ 	.short	0x0010
        /*0014*/ 	.byte	0x00, 0xf0, 0x11, 0x00


	//----- nvinfo : EIATTR_KPARAM_INFO
	.align		4
.L_11:
        /*0018*/ 	.byte	0x04, 0x17
        /*001a*/ 	.short	(.L_13 - .L_12)
.L_12:
        /*001c*/ 	.word	0x00000000
        /*0020*/ 	.short	0x0001
        /*0022*/ 	.short	0x0008
        /*0024*/ 	.byte	0x00, 0xf4, 0x21, 0x00


	//----- nvinfo : EIATTR_KPARAM_INFO
	.align		4
.L_13:
        /*0028*/ 	.byte	0x04, 0x17
        /*002a*/ 	.short	(.L_15 - .L_14)
.L_14:
        /*002c*/ 	.word	0x00000000
        /*0030*/ 	.short	0x0000
        /*0032*/ 	.short	0x0000
        /*0034*/ 	.byte	0x00, 0xf4, 0x21, 0x00


	//----- nvinfo : EIATTR_SPARSE_MMA_MASK
	.align		4
.L_15:
        /*0038*/ 	.byte	0x03, 0x50
        /*003a*/ 	.short	0x0000


	//----- nvinfo : EIATTR_MAXREG_COUNT
	.align		4
        /*003c*/ 	.byte	0x03, 0x1b
        /*003e*/ 	.short	0x00ff


	//----- nvinfo : EIATTR_EXIT_INSTR_OFFSETS
	.align		4
        /*0040*/ 	.byte	0x04, 0x1c
        /*0042*/ 	.short	(.L_17 - .L_16)


	//   ....[0]....
.L_16:
        /*0044*/ 	.word	0x00000270


	//----- nvinfo : EIATTR_REQNTID
	.align		4
.L_17:
        /*0048*/ 	.byte	0x04, 0x10
        /*004a*/ 	.short	(.L_19 - .L_18)
.L_18:
        /*004c*/ 	.word	0x00000080
        /*0050*/ 	.word	0x00000001
        /*0054*/ 	.word	0x00000001


	//----- nvinfo : EIATTR_CBANK_PARAM_SIZE
	.align		4
.L_19:
        /*0058*/ 	.byte	0x03, 0x19
        /*005a*/ 	.short	0x0014


	//----- nvinfo : EIATTR_PARAM_CBANK
	.align		4
        /*005c*/ 	.byte	0x04, 0x0a
        /*005e*/ 	.short	(.L_21 - .L_20)
	.align		4
.L_20:
        /*0060*/ 	.word	index@(.nv.constant0.triton_poi_fused_avg_pool2d_17)
        /*0064*/ 	.short	0x0210
        /*0066*/ 	.short	0x0014


	//----- nvinfo : EIATTR_SW_WAR
	.align		4
.L_21:
        /*0068*/ 	.byte	0x04, 0x36
        /*006a*/ 	.short	(.L_23 - .L_22)
.L_22:
        /*006c*/ 	.word	0x00000008
.L_23:


//--------------------- .nv.callgraph             --------------------------
	.section	.nv.callgraph,"",@"SHT_CUDA_CALLGRAPH"
	.align	4
	.sectionentsize	8
	.align		4
        /*0000*/ 	.word	0x00000000
	.align		4
        /*0004*/ 	.word	0xffffffff
	.align		4
        /*0008*/ 	.word	0x00000000
	.align		4
        /*000c*/ 	.word	0xfffffffe
	.align		4
        /*0010*/ 	.word	0x00000000
	.align		4
        /*0014*/ 	.word	0xfffffffd
	.align		4
        /*0018*/ 	.word	0x00000000
	.align		4
        /*001c*/ 	.word	0xfffffffc


//--------------------- .text.triton_poi_fused_avg_pool2d_17 --------------------------
	.section	.text.triton_poi_fused_avg_pool2d_17,"ax",@progbits
	.align	128
        .global         triton_poi_fused_avg_pool2d_17
        .type           triton_poi_fused_avg_pool2d_17,@function
        .size           triton_poi_fused_avg_pool2d_17,(.L_x_1 - triton_poi_fused_avg_pool2d_17)
        .other          triton_poi_fused_avg_pool2d_17,@"STO_CUDA_ENTRY STV_DEFAULT"
triton_poi_fused_avg_pool2d_17:
.text.triton_poi_fused_avg_pool2d_17:
[----:B------:R-:W-:Y:S01]  /*0000*/  LDC R1, c[0x0][0x28] ;  /* 0x00000a00ff017b82 */ /* 0x000fe20000000800 */
[----:B------:R-:W1:Y:S01]  /*0010*/  S2R R0, SR_TID.X ;  /* 0x0000000000007919 */ /* 0x000e620000002100 */
[----:B------:R-:W-:Y:S01]  /*0020*/  ULDC.64 UR4, c[0x0][0x208] ;  /* 0x0000820000047ab9 */ /* 0x000fe20000000a00 */
[----:B------:R-:W2:Y:S01]  /*0030*/  S2R R3, SR_CTAID.X ;  /* 0x0000000000037919 */ /* 0x000ea20000002500 */
[----:B-1----:R-:W-:Y:S02]  /*0040*/  LOP3.LUT R0, R0, 0x7f, RZ, 0xc0, !PT ;  /* 0x0000007f00007812 */ /* 0x002fe400078ec0ff */
[----:B--2---:R-:W-:-:S03]  /*0050*/  SHF.R.S32.HI R5, RZ, 0x18, R3 ;  /* 0x00000018ff057819 */ /* 0x004fc60000011403 */
[----:B------:R-:W-:Y:S01]  /*0060*/  IMAD R0, R3, 0x80, R0 ;  /* 0x0000008003007824 */ /* 0x000fe200078e0200 */
[----:B------:R-:W-:-:S04]  /*0070*/  SGXT R5, R5, 0x1 ;  /* 0x000000010505781a */ /* 0x000fc80000000200 */
[----:B------:R-:W-:Y:S02]  /*0080*/  SHF.R.S32.HI R3, RZ, 0x1f, R0 ;  /* 0x0000001fff037819 */ /* 0x000fe40000011400 */
[-C--:B------:R-:W-:Y:S02]  /*0090*/  LEA.HI R6, R5, R0.reuse, RZ, 0xb ;  /* 0x0000000005067211 */ /* 0x080fe400078f58ff */
[----:B------:R-:W-:Y:S02]  /*00a0*/  LEA.HI R4, R3, R0, RZ, 0x9 ;  /* 0x0000000003047211 */ /* 0x000fe400078f48ff */
[----:B------:R-:W1:Y:S01]  /*00b0*/  LDC.64 R2, c[0x0][0x210] ;  /* 0x00008400ff027b82 */ /* 0x000e620000000a00 */
[----:B------:R-:W-:Y:S01]  /*00c0*/  IMAD.SHL.U32 R7, R6, 0x4, RZ ;  /* 0x0000000406077824 */ /* 0x000fe200078e00ff */
[----:B------:R-:W-:-:S04]  /*00d0*/  SHF.R.S32.HI R5, RZ, 0x9, R4 ;  /* 0x00000009ff057819 */ /* 0x000fc80000011404 */
[----:B------:R-:W-:Y:S02]  /*00e0*/  LEA.HI R6, R5, R5, RZ, 0x2 ;  /* 0x0000000505067211 */ /* 0x000fe400078f10ff */
[----:B------:R-:W-:Y:S02]  /*00f0*/  LOP3.LUT R8, R7, 0xffffe000, RZ, 0xc0, !PT ;  /* 0xffffe00007087812 */ /* 0x000fe400078ec0ff */
[----:B------:R-:W-:Y:S02]  /*0100*/  LOP3.LUT R7, R4, 0xfffffe00, RZ, 0xc0, !PT ;  /* 0xfffffe0004077812 */ /* 0x000fe400078ec0ff */
[----:B------:R-:W-:Y:S02]  /*0110*/  LOP3.LUT R6, R6, 0x3ffffc, RZ, 0xc0, !PT ;  /* 0x003ffffc06067812 */ /* 0x000fe400078ec0ff */
[----:B------:R-:W-:Y:S02]  /*0120*/  IADD3 R7, R8, R0, -R7 ;  /* 0x0000000008077210 */ /* 0x000fe40007ffe807 */
[----:B------:R-:W-:-:S05]  /*0130*/  IADD3 R6, R5, -R6, RZ ;  /* 0x8000000605067210 */ /* 0x000fca0007ffe0ff */
[----:B------:R-:W-:-:S04]  /*0140*/  IMAD R9, R6, 0x400, R7 ;  /* 0x0000040006097824 */ /* 0x000fc800078e0207 */
[----:B-1----:R-:W-:Y:S01]  /*0150*/  IMAD.WIDE R4, R9, 0x4, R2 ;  /* 0x0000000409047825 */ /* 0x002fe200078e0202 */
[----:B------:R-:W-:-:S03]  /*0160*/  IADD3 R7, R9, 0x200, RZ ;  /* 0x0000020009077810 */ /* 0x000fc60007ffe0ff */
[----:B------:R-:W-:Y:S02]  /*0170*/  VIADD R11, R9, 0x1000 ;  /* 0x00001000090b7836 */ /* 0x000fe40000000000 */
[--C-:B------:R-:W-:Y:S01]  /*0180*/  IMAD.WIDE R6, R7, 0x4, R2.reuse ;  /* 0x0000000407067825 */ /* 0x100fe200078e0202 */
[----:B------:R-:W-:Y:S01]  /*0190*/  IADD3 R13, R9, 0x1200, RZ ;  /* 0x00001200090d7810 */ /* 0x000fe20007ffe0ff */
[----:B------:R-:W2:Y:S02]  /*01a0*/  LDG.E R4, desc[UR4][R4.64] ;  /* 0x0000000404047981 */ /* 0x000ea4000c1e1900 */
[--C-:B------:R-:W-:Y:S02]  /*01b0*/  IMAD.WIDE R8, R11, 0x4, R2.reuse ;  /* 0x000000040b087825 */ /* 0x100fe400078e0202 */
[----:B------:R-:W2:Y:S01]  /*01c0*/  LDG.E R7, desc[UR4][R6.64] ;  /* 0x0000000406077981 */ /* 0x000ea2000c1e1900 */
[----:B------:R-:W1:Y:S01]  /*01d0*/  LDC.64 R10, c[0x0][0x218] ;  /* 0x00008600ff0a7b82 */ /* 0x000e620000000a00 */
[----:B------:R-:W-:-:S02]  /*01e0*/  IMAD.WIDE R2, R13, 0x4, R2 ;  /* 0x000000040d027825 */ /* 0x000fc400078e0202 */
[----:B------:R-:W3:Y:S04]  /*01f0*/  LDG.E R8, desc[UR4][R8.64] ;  /* 0x0000000408087981 */ /* 0x000ee8000c1e1900 */
[----:B------:R-:W4:Y:S01]  /*0200*/  LDG.E R2, desc[UR4][R2.64] ;  /* 0x0000000402027981 */ /* 0x000f22000c1e1900 */
[----:B--2---:R-:W-:Y:S01]  /*0210*/  FADD R13, R4, R7 ;  /* 0x00000007040d7221 */ /* 0x004fe20000000000 */
[----:B-1----:R-:W-:-:S04]  /*0220*/  IMAD.WIDE R4, R0, 0x4, R10 ;  /* 0x0000000400047825 */ /* 0x002fc800078e020a */
[----:B---3--:R-:W-:-:S04]  /*0230*/  FADD R13, R8, R13 ;  /* 0x0000000d080d7221 */ /* 0x008fc80000000000 */
[----:B----4-:R-:W-:-:S04]  /*0240*/  FADD R13, R2, R13 ;  /* 0x0000000d020d7221 */ /* 0x010fc80000000000 */
[----:B------:R-:W-:-:S05]  /*0250*/  FMUL R13, R13, 0.25 ;  /* 0x3e8000000d0d7820 */ /* 0x000fca0000400000 */
[----:B------:R-:W-:Y:S01]  /*0260*/  STG.E desc[UR4][R4.64], R13 ;  /* 0x0000000d04007986 */ /* 0x000fe2000c101904 */
[----:B------:R-:W-:Y:S05]  /*0270*/  EXIT ;  /* 0x000000000000794d */ /* 0x000fea0003800000 */
.L_x_0:
[----:B------:R-:W-:-:S00]  /*0280*/  BRA `(.L_x_0) ;  /* 0xfffffffc00fc7947 */ /* 0x000fc0000383ffff */
[----:B------:R-:W-:-:S00]  /*0290*/  NOP ;  /* 0x0000000000007918 */ /* 0x000fc00000000000 */
        /* <DEDUP_REMOVED lines=14> */
.L_x_1:


//--------------------- .nv.constant0.triton_poi_fused_avg_pool2d_17 --------------------------
	.section	.nv.constant0.triton_poi_fused_avg_pool2d_17,"a",@progbits
	.sectionflags	@""
	.align	4
.nv.constant0.triton_poi_fused_avg_pool2d_17:
	.zero		548
